	.headerflags	@"EF_CUDA_TEXMODE_UNIFIED EF_CUDA_64BIT_ADDRESS EF_CUDA_ACCELERATORS EF_CUDA_SM90 EF_CUDA_VIRTUAL_SM(EF_CUDA_SM90)"
	.elftype	@"ET_EXEC"


//--------------------- .nv.info                  --------------------------
	.section	.nv.info,"",@"SHT_CUDA_INFO"
	.align	4


	//----- nvinfo : EIATTR_REGCOUNT
	.align		4
        /*0000*/ 	.byte	0x04, 0x2f
        /*0002*/ 	.short	(.L_1 - .L_0)
	.align		4
.L_0:
        /*0004*/ 	.word	index@(triton_poi_fused__to_copy_139)
        /*0008*/ 	.word	0x0000000a


	//----- nvinfo : EIATTR_MIN_STACK_SIZE
	.align		4
.L_1:
        /*000c*/ 	.byte	0x04, 0x12
        /*000e*/ 	.short	(.L_3 - .L_2)
	.align		4
.L_2:
        /*0010*/ 	.word	index@(triton_poi_fused__to_copy_139)
        /*0014*/ 	.word	0x00000000


	//----- nvinfo : EIATTR_FRAME_SIZE
	.align		4
.L_3:
        /*0018*/ 	.byte	0x04, 0x11
        /*001a*/ 	.short	(.L_5 - .L_4)
	.align		4
.L_4:
        /*001c*/ 	.word	index@(triton_poi_fused__to_copy_139)
        /*0020*/ 	.word	0x00000000


	//----- nvinfo : EIATTR_MIN_STACK_SIZE
	.align		4
.L_5:
        /*0024*/ 	.byte	0x04, 0x12
        /*0026*/ 	.short	(.L_7 - .L_6)
	.align		4
.L_6:
        /*0028*/ 	.word	index@(triton_poi_fused__to_copy_139)
        /*002c*/ 	.word	0x00000000
.L_7:


//--------------------- .nv.info.triton_poi_fused__to_copy_139 --------------------------
	.section	.nv.info.triton_poi_fused__to_copy_139,"",@"SHT_CUDA_INFO"
	.sectionflags	@""
	.align	4


	//----- nvinfo : EIATTR_CUDA_API_VERSION
	.align		4
        /*0000*/ 	.byte	0x04, 0x37
        /*0002*/ 	.short	(.L_9 - .L_8)
.L_8:
        /*0004*/ 	.word	0x0000007c


	//----- nvinfo : EIATTR_KPARAM_INFO
	.align		4
.L_9:
        /*0008*/ 	.byte	0x04, 0x17
        /*000a*/ 	.short	(.L_11 - .L_10)
.L_10:
        /*000c*/ 	.word	0x00000000
        /*0010*/ 	.short	0x0001
        /*0012*/ 	.short	0x0008
        /*0014*/ 	.byte	0x00, 0xf0, 0x11, 0x00


	//----- nvinfo : EIATTR_KPARAM_INFO
	.align		4
.L_11:
        /*0018*/ 	.byte	0x04, 0x17
        /*001a*/ 	.short	(.L_13 - .L_12)
.L_12:
        /*001c*/ 	.word	0x00000000
        /*0020*/ 	.short	0x0000
        /*0022*/ 	.short	0x0000
        /*0024*/ 	.byte	0x00, 0xf4, 0x21, 0x00


	//----- nvinfo : EIATTR_SPARSE_MMA_MASK
	.align		4
.L_13:
        /*0028*/ 	.byte	0x03, 0x50
        /*002a*/ 	.short	0x0000


	//----- nvinfo : EIATTR_MAXREG_COUNT
	.align		4
        /*002c*/ 	.byte	0x03, 0x1b
        /*002e*/ 	.short	0x00ff


	//----- nvinfo : EIATTR_EXIT_INSTR_OFFSETS
	.align		4
        /*0030*/ 	.byte	0x04, 0x1c
        /*0032*/ 	.short	(.L_15 - .L_14)


	//   ....[0]....
.L_14:
        /*0034*/ 	.word	0x00000170


	//   ....[1]....
        /*0038*/ 	.word	0x000001a0


	//----- nvinfo : EIATTR_REQNTID
	.align		4
.L_15:
        /*003c*/ 	.byte	0x04, 0x10
        /*003e*/ 	.short	(.L_17 - .L_16)
.L_16:
        /*0040*/ 	.word	0x00000020
        /*0044*/ 	.word	0x00000001
        /*0048*/ 	.word	0x00000001


	//----- nvinfo : EIATTR_CBANK_PARAM_SIZE
	.align		4
.L_17:
        /*004c*/ 	.byte	0x03, 0x19
        /*004e*/ 	.short	0x000c


	//----- nvinfo : EIATTR_PARAM_CBANK
	.align		4
        /*0050*/ 	.byte	0x04, 0x0a
        /*0052*/ 	.short	(.L_19 - .L_18)
	.align		4
.L_18:
        /*0054*/ 	.word	index@(.nv.constant0.triton_poi_fused__to_copy_139)
        /*0058*/ 	.short	0x0210
        /*005a*/ 	.short	0x000c


	//----- nvinfo : EIATTR_SW_WAR
	.align		4
.L_19:
        /*005c*/ 	.byte	0x04, 0x36
        /*005e*/ 	.short	(.L_21 - .L_20)
.L_20:
        /*0060*/ 	.word	0x00000008
.L_21:


//--------------------- .nv.callgraph             --------------------------
	.section	.nv.callgraph,"",@"SHT_CUDA_CALLGRAPH"
	.align	4
	.sectionentsize	8
	.align		4
        /*0000*/ 	.word	0x00000000
	.align		4
        /*0004*/ 	.word	0xffffffff
	.align		4
        /*0008*/ 	.word	0x00000000
	.align		4
        /*000c*/ 	.word	0xfffffffe
	.align		4
        /*0010*/ 	.word	0x00000000
	.align		4
        /*0014*/ 	.word	0xfffffffd
	.align		4
        /*0018*/ 	.word	0x00000000
	.align		4
        /*001c*/ 	.word	0xfffffffc


//--------------------- .text.triton_poi_fused__to_copy_139 --------------------------
	.section	.text.triton_poi_fused__to_copy_139,"ax",@progbits
	.align	128
        .global         triton_poi_fused__to_copy_139
        .type           triton_poi_fused__to_copy_139,@function
        .size           triton_poi_fused__to_copy_139,(.L_x_1 - triton_poi_fused__to_copy_139)
        .other          triton_poi_fused__to_copy_139,@"STO_CUDA_ENTRY STV_DEFAULT"
triton_poi_fused__to_copy_139:
.text.triton_poi_fused__to_copy_139:
[----:B------:R-:W0:Y:S02]  /*0000*/  LDC R1, c[0x0][0x28] ;  /* 0x00000a00ff017b82 */ /* 0x000e240000000800 */
[----:B------:R-:W1:Y:S01]  /*0010*/  S2R R0, SR_TID.X ;  /* 0x0000000000007919 */ /* 0x000e620000002100 */
[----:B------:R-:W-:Y:S01]  /*0020*/  IMAD.MOV.U32 R7, RZ, RZ, 0x3d000000 ;  /* 0x3d000000ff077424 */ /* 0x000fe200078e00ff */
[----:B------:R-:W2:Y:S01]  /*0030*/  S2R R5, SR_CTAID.X ;  /* 0x0000000000057919 */ /* 0x000ea20000002500 */
[----:B-1----:R-:W-:-:S05]  /*0040*/  IMAD.SHL.U32 R0, R0, 0x2, RZ ;  /* 0x0000000200007824 */ /* 0x002fca00078e00ff */
[----:B------:R-:W-:-:S05]  /*0050*/  LOP3.LUT R0, R0, 0x3e, RZ, 0xc0, !PT ;  /* 0x0000003e00007812 */ /* 0x000fca00078ec0ff */
[----:B--2---:R-:W-:-:S05]  /*0060*/  IMAD R5, R5, 0x40, R0 ;  /* 0x0000004005057824 */ /* 0x004fca00078e0200 */
[----:B------:R-:W-:Y:S02]  /*0070*/  IADD3 R0, R5, 0x1, RZ ;  /* 0x0000000105007810 */ /* 0x000fe40007ffe0ff */
[----:B------:R-:W-:Y:S02]  /*0080*/  I2FP.F32.S32 R2, R5 ;  /* 0x0000000500027245 */ /* 0x000fe40000201400 */
[----:B------:R-:W-:Y:S02]  /*0090*/  I2FP.F32.S32 R0, R0 ;  /* 0x0000000000007245 */ /* 0x000fe40000201400 */
[----:B------:R-:W-:Y:S01]  /*00a0*/  ISETP.GE.AND P0, PT, R5, 0x40, PT ;  /* 0x000000400500780c */ /* 0x000fe20003f06270 */
[----:B------:R-:W-:Y:S02]  /*00b0*/  FADD R2, R2, 0.5 ;  /* 0x3f00000002027421 */ /* 0x000fe40000000000 */
[----:B------:R-:W-:Y:S02]  /*00c0*/  FADD R0, R0, 0.5 ;  /* 0x3f00000000007421 */ /* 0x000fe40000000000 */
[----:B------:R-:W-:-:S02]  /*00d0*/  FFMA R4, R2, R7, -0.5 ;  /* 0xbf00000002047423 */ /* 0x000fc40000000007 */
[----:B------:R-:W1:Y:S01]  /*00e0*/  LDC.64 R2, c[0x0][0x210] ;  /* 0x00008400ff027b82 */ /* 0x000e620000000a00 */
[----:B------:R-:W-:Y:S02]  /*00f0*/  FFMA R0, R0, R7, -0.5 ;  /* 0xbf00000000007423 */ /* 0x000fe40000000007 */
[----:B------:R-:W-:-:S03]  /*0100*/  FMNMX R4, RZ, R4, !PT ;  /* 0x00000004ff047209 */ /* 0x000fc60007800000 */
[----:B------:R-:W-:-:S03]  /*0110*/  FMNMX R0, RZ, R0, !PT ;  /* 0x00000000ff007209 */ /* 0x000fc60007800000 */
[----:B------:R-:W2:Y:S08]  /*0120*/  F2I.TRUNC.NTZ R4, R4 ;  /* 0x0000000400047305 */ /* 0x000eb0000020f100 */
[----:B------:R-:W3:Y:S01]  /*0130*/  F2I.TRUNC.NTZ R6, R0 ;  /* 0x0000000000067305 */ /* 0x000ee2000020f100 */
[----:B-1----:R-:W-:Y:S01]  /*0140*/  IMAD.WIDE R2, R5, 0x8, R2 ;  /* 0x0000000805027825 */ /* 0x002fe200078e0202 */
[----:B--2---:R-:W-:-:S02]  /*0150*/  SHF.R.S32.HI R5, RZ, 0x1f, R4 ;  /* 0x0000001fff057819 */ /* 0x004fc40000011404 */
[----:B---3--:R-:W-:Y:S01]  /*0160*/  SHF.R.S32.HI R7, RZ, 0x1f, R6 ;  /* 0x0000001fff077819 */ /* 0x008fe20000011406 */
[----:B------:R-:W-:Y:S06]  /*0170*/  @P0 EXIT ;  /* 0x000000000000094d */ /* 0x000fec0003800000 */
[----:B------:R-:W-:Y:S02]  /*0180*/  ULDC.64 UR4, c[0x0][0x208] ;  /* 0x0000820000047ab9 */ /* 0x000fe40000000a00 */
[----:B------:R-:W-:Y:S01]  /*0190*/  STG.E.128 desc[UR4][R2.64], R4 ;  /* 0x0000000402007986 */ /* 0x000fe2000c101d04 */
[----:B------:R-:W-:Y:S05]  /*01a0*/  EXIT ;  /* 0x000000000000794d */ /* 0x000fea0003800000 */
.L_x_0:
[----:B------:R-:W-:-:S00]  /*01b0*/  BRA `(.L_x_0) ;  /* 0xfffffffc00fc7947 */ /* 0x000fc0000383ffff */
[----:B------:R-:W-:-:S00]  /*01c0*/  NOP ;  /* 0x0000000000007918 */ /* 0x000fc00000000000 */
        /* <DEDUP_REMOVED lines=11> */
.L_x_1:


//--------------------- .nv.constant0.triton_poi_fused__to_copy_139 --------------------------
	.section	.nv.constant0.triton_poi_fused__to_copy_139,"a",@progbits
	.sectionflags	@""
	.align	4
.nv.constant0.triton_poi_fused__to_copy_139:
	.zero		540
